//
// Generated by NVIDIA NVVM Compiler
//
// Compiler Build ID: CL-36424714
// Cuda compilation tools, release 13.0, V13.0.88
// Based on NVVM 20.0.0
//

.version 9.0
.target sm_100
.address_size 64

	// .globl	_Z9transposePii
.extern .func  (.param .b32 func_retval0) vprintf
(
	.param .b64 vprintf_param_0,
	.param .b64 vprintf_param_1
)
;
.global .align 1 .b8 $str[33] = {73, 32, 97, 109, 32, 84, 104, 114, 101, 97, 100, 32, 105, 100, 58, 32, 37, 100, 32, 66, 108, 111, 99, 107, 32, 105, 100, 58, 32, 37, 100, 10};
.global .align 1 .b8 $str$1[23] = {105, 58, 32, 37, 100, 32, 106, 58, 32, 37, 100, 32, 118, 97, 108, 117, 101, 58, 32, 37, 100, 10};

.visible .entry _Z9transposePii(
	.param .u64 .ptr .align 1 _Z9transposePii_param_0,
	.param .u32 _Z9transposePii_param_1
)
{
	.local .align 8 .b8 	__local_depot0[16];
	.reg .b64 	%SP;
	.reg .b64 	%SPL;
	.reg .pred 	%p<2>;
	.reg .b32 	%r<17>;
	.reg .b64 	%rd<13>;

	mov.u64 	%SPL, __local_depot0;
	cvta.local.u64 	%SP, %SPL;
	ld.param.u64 	%rd3, [_Z9transposePii_param_0];
	ld.param.u32 	%r2, [_Z9transposePii_param_1];
	cvta.to.global.u64 	%rd1, %rd3;
	add.u64 	%rd4, %SP, 0;
	add.u64 	%rd5, %SPL, 0;
	mov.u32 	%r3, %tid.x;
	mov.u32 	%r4, %ctaid.x;
	mov.u32 	%r5, %ntid.x;
	mad.lo.s32 	%r6, %r4, %r5, %r3;
	div.s32 	%r7, %r6, %r2;
	mul.lo.s32 	%r8, %r7, %r2;
	sub.s32 	%r9, %r6, %r8;
	mad.lo.s32 	%r1, %r9, %r2, %r7;
	st.local.v2.u32 	[%rd5], {%r3, %r4};
	mov.u64 	%rd6, $str;
	cvta.global.u64 	%rd7, %rd6;
	{ // callseq 0, 0
	.param .b64 param0;
	st.param.b64 	[param0], %rd7;
	.param .b64 param1;
	st.param.b64 	[param1], %rd4;
	.param .b32 retval0;
	call.uni (retval0), 
	vprintf, 
	(
	param0, 
	param1
	);
	ld.param.b32 	%r10, [retval0];
	} // callseq 0
	mul.wide.s32 	%rd8, %r6, 4;
	add.s64 	%rd2, %rd1, %rd8;
	ld.global.u32 	%r12, [%rd2];
	st.local.v2.u32 	[%rd5], {%r7, %r9};
	st.local.u32 	[%rd5+8], %r12;
	mov.u64 	%rd9, $str$1;
	cvta.global.u64 	%rd10, %rd9;
	{ // callseq 1, 0
	.param .b64 param0;
	st.param.b64 	[param0], %rd10;
	.param .b64 param1;
	st.param.b64 	[param1], %rd4;
	.param .b32 retval0;
	call.uni (retval0), 
	vprintf, 
	(
	param0, 
	param1
	);
	ld.param.b32 	%r13, [retval0];
	} // callseq 1
	setp.le.s32 	%p1, %r9, %r7;
	@%p1 bra 	$L__BB0_2;
	ld.global.u32 	%r15, [%rd2];
	mul.wide.s32 	%rd11, %r1, 4;
	add.s64 	%rd12, %rd1, %rd11;
	ld.global.u32 	%r16, [%rd12];
	st.global.u32 	[%rd2], %r16;
	st.global.u32 	[%rd12], %r15;
$L__BB0_2:
	ret;

}


// ===== COMPILED SASS (sm_100) =====

	.target	sm_100

	.elftype	@"ET_EXEC"


//--------------------- .note.nv.tkinfo           --------------------------
	.section	.note.nv.tkinfo,"",@"SHT_NOTE"
	.sectionflags	@"SHF_NOTE_NV_TKINFO"
	.tkinfo
        /*0018*/ 	.word	0x00000002
        /*0030*/ 	.string	""
        /*0030*/ 	.string	"ptxas"
        /*0030*/ 	.string	"Cuda compilation tools, release 13.0, V13.0.88"
        /*0030*/ 	.string	"Build cuda_13.0.r13.0/compiler.36424714_0"
        /*0030*/ 	.string	"-arch sm_100 -m 64 "



//--------------------- .note.nv.cuinfo           --------------------------
	.section	.note.nv.cuinfo,"",@"SHT_NOTE"
	.sectionflags	@"SHF_NOTE_NV_CUINFO"
        /*0018*/ 	.short	0x0002
        /*001a*/ 	.short	0x0064
        /*001c*/ 	.short	0x0082
	.zero		2


//--------------------- .nv.info                  --------------------------
	.section	.nv.info,"",@"SHT_CUDA_INFO"
	.align	4


	//----- nvinfo : EIATTR_REGCOUNT
	.align		4
        /*0000*/ 	.byte	0x04, 0x2f
        /*0002*/ 	.short	(.L_3 - .L_2)
	.align		4
.L_2:
        /*0004*/ 	.word	index@(_Z9transposePii)
        /*0008*/ 	.word	0x0000001c


	//----- nvinfo : EIATTR_FRAME_SIZE
	.align		4
.L_3:
        /*000c*/ 	.byte	0x04, 0x11
        /*000e*/ 	.short	(.L_5 - .L_4)
	.align		4
.L_4:
        /*0010*/ 	.word	index@(_Z9transposePii)
        /*0014*/ 	.word	0x00000010


	//----- nvinfo : EIATTR_MIN_STACK_SIZE
	.align		4
.L_5:
        /*0018*/ 	.byte	0x04, 0x12
        /*001a*/ 	.short	(.L_7 - .L_6)
	.align		4
.L_6:
        /*001c*/ 	.word	index@(_Z9transposePii)
        /*0020*/ 	.word	0x00000010
.L_7:


//--------------------- .nv.compat                --------------------------
	.section	.nv.compat,"",@"SHT_CUDA_COMPAT_INFO"
	.align	4
        /*0000*/ 	.byte	0x02, 0x09, 0x00, 0x00, 0x02, 0x02, 0x01, 0x00, 0x02, 0x05, 0x05, 0x00, 0x03, 0x07, 0x01, 0x01
        /*0010*/ 	.byte	0x02, 0x03, 0x00, 0x00, 0x02, 0x06, 0x01, 0x00, 0x04, 0x0b, 0x08, 0x00, 0x09, 0x00, 0x00, 0x00
        /*0020*/ 	.byte	0x00, 0x00, 0x00, 0x00


//--------------------- .nv.info._Z9transposePii  --------------------------
	.section	.nv.info._Z9transposePii,"",@"SHT_CUDA_INFO"
	.sectionflags	@""
	.align	4


	//----- nvinfo : EIATTR_CUDA_API_VERSION
	.align		4
        /*0000*/ 	.byte	0x04, 0x37
        /*0002*/ 	.short	(.L_9 - .L_8)
.L_8:
        /*0004*/ 	.word	0x00000082


	//----- nvinfo : EIATTR_KPARAM_INFO
	.align		4
.L_9:
        /*0008*/ 	.byte	0x04, 0x17
        /*000a*/ 	.short	(.L_11 - .L_10)
.L_10:
        /*000c*/ 	.word	0x00000000
        /*0010*/ 	.short	0x0001
        /*0012*/ 	.short	0x0008
        /*0014*/ 	.byte	0x00, 0xf0, 0x11, 0x00


	//----- nvinfo : EIATTR_KPARAM_INFO
	.align		4
.L_11:
        /*0018*/ 	.byte	0x04, 0x17
        /*001a*/ 	.short	(.L_13 - .L_12)
.L_12:
        /*001c*/ 	.word	0x00000000
        /*0020*/ 	.short	0x0000
        /*0022*/ 	.short	0x0000
        /*0024*/ 	.byte	0x00, 0xf5, 0x21, 0x00


	//----- nvinfo : EIATTR_SPARSE_MMA_MASK
	.align		4
.L_13:
        /*0028*/ 	.byte	0x03, 0x50
        /*002a*/ 	.short	0x0000


	//----- nvinfo : EIATTR_MAXREG_COUNT
	.align		4
        /*002c*/ 	.byte	0x03, 0x1b
        /*002e*/ 	.short	0x00ff


	//----- nvinfo : EIATTR_EXTERNS
	.align		4
        /*0030*/ 	.byte	0x04, 0x0f
        /*0032*/ 	.short	(.L_15 - .L_14)


	//   ....[0]....
	.align		4
.L_14:
        /*0034*/ 	.word	index@(vprintf)


	//----- nvinfo : EIATTR_MERCURY_ISA_VERSION
	.align		4
.L_15:
        /*0038*/ 	.byte	0x03, 0x5f
        /*003a*/ 	.short	0x0101


	//----- nvinfo : EIATTR_VRC_CTA_INIT_COUNT
	.align		4
        /*003c*/ 	.byte	0x02, 0x4a
	.zero		1
	.zero		1


	//----- nvinfo : EIATTR_SYSCALL_OFFSETS
	.align		4
        /*0040*/ 	.byte	0x04, 0x46
        /*0042*/ 	.short	(.L_17 - .L_16)


	//   ....[0]....
.L_16:
        /*0044*/ 	.word	0x000002f0


	//   ....[1]....
        /*0048*/ 	.word	0x000003c0


	//----- nvinfo : EIATTR_EXIT_INSTR_OFFSETS
	.align		4
.L_17:
        /*004c*/ 	.byte	0x04, 0x1c
        /*004e*/ 	.short	(.L_19 - .L_18)


	//   ....[0]....
.L_18:
        /*0050*/ 	.word	0x000003e0


	//   ....[1]....
        /*0054*/ 	.word	0x00000450


	//----- nvinfo : EIATTR_CRS_STACK_SIZE
	.align		4
.L_19:
        /*0058*/ 	.byte	0x04, 0x1e
        /*005a*/ 	.short	(.L_21 - .L_20)
.L_20:
        /*005c*/ 	.word	0x00000000


	//----- nvinfo : EIATTR_CBANK_PARAM_SIZE
	.align		4
.L_21:
        /*0060*/ 	.byte	0x03, 0x19
        /*0062*/ 	.short	0x000c


	//----- nvinfo : EIATTR_PARAM_CBANK
	.align		4
        /*0064*/ 	.byte	0x04, 0x0a
        /*0066*/ 	.short	(.L_23 - .L_22)
	.align		4
.L_22:
        /*0068*/ 	.word	index@(.nv.constant0._Z9transposePii)
        /*006c*/ 	.short	0x0380
        /*006e*/ 	.short	0x000c


	//----- nvinfo : EIATTR_SW_WAR
	.align		4
.L_23:
        /*0070*/ 	.byte	0x04, 0x36
        /*0072*/ 	.short	(.L_25 - .L_24)
.L_24:
        /*0074*/ 	.word	0x00000008
.L_25:


//--------------------- .nv.callgraph             --------------------------
	.section	.nv.callgraph,"",@"SHT_CUDA_CALLGRAPH"
	.align	4
	.sectionentsize	8
	.align		4
        /*0000*/ 	.word	0x00000000
	.align		4
        /*0004*/ 	.word	0xffffffff
	.align		4
        /*0008*/ 	.word	index@(_Z9transposePii)
	.align		4
        /*000c*/ 	.word	index@(vprintf)
	.align		4
        /*0010*/ 	.word	0x00000000
	.align		4
        /*0014*/ 	.word	0xfffffffe
	.align		4
        /*0018*/ 	.word	0x00000000
	.align		4
        /*001c*/ 	.word	0xfffffffd
	.align		4
        /*0020*/ 	.word	0x00000000
	.align		4
        /*0024*/ 	.word	0xfffffffc


//--------------------- .nv.constant4             --------------------------
	.section	.nv.constant4,"a",@progbits
	.align	8
	.align		8
.nv.constant4:
        /*0000*/ 	.dword	vprintf
	.align		8
        /*0008*/ 	.dword	$str
	.align		8
        /*0010*/ 	.dword	$str$1


//--------------------- .text._Z9transposePii     --------------------------
	.section	.text._Z9transposePii,"ax",@progbits
	.align	128
        .global         _Z9transposePii
        .type           _Z9transposePii,@function
        .size           _Z9transposePii,(.L_x_3 - _Z9transposePii)
        .other          _Z9transposePii,@"STO_CUDA_ENTRY STV_DEFAULT"
_Z9transposePii:
.text._Z9transposePii:
[----:B------:R-:W0:Y:S08]  /*0000*/  LDC R1, c[0x0][0x37c] ;  /* 0x0000df00ff017b82 */ /* 0x000e300000000800 */
[----:B------:R-:W1:Y:S01]  /*0010*/  LDC R3, c[0x0][0x388] ;  /* 0x0000e200ff037b82 */ /* 0x000e620000000800 */
[----:B------:R-:W2:Y:S01]  /*0020*/  S2R R6, SR_TID.X ;  /* 0x0000000000067919 */ /* 0x000ea20000002100 */
[----:B------:R-:W3:Y:S01]  /*0030*/  LDCU UR5, c[0x0][0x2fc] ;  /* 0x00005f80ff0577ac */ /* 0x000ee20008000800 */
[----:B0-----:R-:W-:Y:S01]  /*0040*/  VIADD R1, R1, 0xfffffff0 ;  /* 0xfffffff001017836 */ /* 0x001fe20000000000 */
[----:B------:R-:W2:Y:S01]  /*0050*/  S2R R7, SR_CTAID.X ;  /* 0x0000000000077919 */ /* 0x000ea20000002500 */
[----:B------:R-:W2:Y:S01]  /*0060*/  LDCU UR4, c[0x0][0x360] ;  /* 0x00006c00ff0477ac */ /* 0x000ea20008000800 */
[----:B------:R-:W0:Y:S01]  /*0070*/  LDCU.64 UR6, c[0x4][0x8] ;  /* 0x01000100ff0677ac */ /* 0x000e220008000a00 */
[----:B------:R-:W4:Y:S01]  /*0080*/  LDCU.64 UR36, c[0x0][0x358] ;  /* 0x00006b00ff2477ac */ /* 0x000f220008000a00 */
[----:B-1----:R-:W-:-:S04]  /*0090*/  IABS R9, R3 ;  /* 0x0000000300097213 */ /* 0x002fc80000000000 */
[----:B------:R-:W1:Y:S01]  /*00a0*/  I2F.RP R0, R9 ;  /* 0x0000000900007306 */ /* 0x000e620000209400 */
[----:B--2---:R-:W-:Y:S01]  /*00b0*/  IMAD R16, R7, UR4, R6 ;  /* 0x0000000407107c24 */ /* 0x004fe2000f8e0206 */
[----:B------:R-:W2:Y:S01]  /*00c0*/  LDCU UR4, c[0x0][0x2f8] ;  /* 0x00005f00ff0477ac */ /* 0x000ea20008000800 */
[----:B------:R5:W-:Y:S05]  /*00d0*/  STL.64 [R1], R6 ;  /* 0x0000000601007387 */ /* 0x000bea0000100a00 */
[----:B-1----:R-:W1:Y:S02]  /*00e0*/  MUFU.RCP R0, R0 ;  /* 0x0000000000007308 */ /* 0x002e640000001000 */
[----:B-1----:R-:W-:Y:S01]  /*00f0*/  VIADD R4, R0, 0xffffffe ;  /* 0x0ffffffe00047836 */ /* 0x002fe20000000000 */
[----:B------:R-:W-:-:S05]  /*0100*/  IABS R0, R16 ;  /* 0x0000001000007213 */ /* 0x000fca0000000000 */
[----:B------:R1:W3:Y:S02]  /*0110*/  F2I.FTZ.U32.TRUNC.NTZ R5, R4 ;  /* 0x0000000400057305 */ /* 0x0002e4000021f000 */
[----:B-1----:R-:W-:Y:S01]  /*0120*/  IMAD.MOV.U32 R4, RZ, RZ, RZ ;  /* 0x000000ffff047224 */ /* 0x002fe200078e00ff */
[----:B---3--:R-:W-:-:S05]  /*0130*/  IADD3 R2, PT, PT, RZ, -R5, RZ ;  /* 0x80000005ff027210 */ /* 0x008fca0007ffe0ff */
[----:B------:R-:W-:-:S04]  /*0140*/  IMAD R11, R2, R9, RZ ;  /* 0x00000009020b7224 */ /* 0x000fc800078e02ff */
[----:B------:R-:W-:Y:S01]  /*0150*/  IMAD.HI.U32 R5, R5, R11, R4 ;  /* 0x0000000b05057227 */ /* 0x000fe200078e0004 */
[----:B0-----:R-:W-:-:S05]  /*0160*/  MOV R4, UR6 ;  /* 0x0000000600047c02 */ /* 0x001fca0008000f00 */
[----:B------:R-:W-:Y:S01]  /*0170*/  IMAD.HI.U32 R18, R5, R0, RZ ;  /* 0x0000000005127227 */ /* 0x000fe200078e00ff */
[----:B------:R-:W-:-:S04]  /*0180*/  MOV R5, UR7 ;  /* 0x0000000700057c02 */ /* 0x000fc80008000f00 */
[----:B------:R-:W-:-:S05]  /*0190*/  IADD3 R2, PT, PT, -R18, RZ, RZ ;  /* 0x000000ff12027210 */ /* 0x000fca0007ffe1ff */
[----:B------:R-:W-:Y:S01]  /*01a0*/  IMAD R0, R9, R2, R0 ;  /* 0x0000000209007224 */ /* 0x000fe200078e0200 */
[----:B------:R-:W-:-:S04]  /*01b0*/  MOV R2, 0x0 ;  /* 0x0000000000027802 */ /* 0x000fc80000000f00 */
[----:B------:R-:W-:-:S13]  /*01c0*/  ISETP.GT.U32.AND P2, PT, R9, R0, PT ;  /* 0x000000000900720c */ /* 0x000fda0003f44070 */
[----:B------:R-:W-:Y:S01]  /*01d0*/  @!P2 IMAD.IADD R0, R0, 0x1, -R9 ;  /* 0x000000010000a824 */ /* 0x000fe200078e0a09 */
[----:B------:R-:W-:Y:S02]  /*01e0*/  @!P2 IADD3 R18, PT, PT, R18, 0x1, RZ ;  /* 0x000000011212a810 */ /* 0x000fe40007ffe0ff */
[----:B------:R-:W-:Y:S02]  /*01f0*/  ISETP.NE.AND P2, PT, R3, RZ, PT ;  /* 0x000000ff0300720c */ /* 0x000fe40003f45270 */
[----:B------:R-:W-:Y:S02]  /*0200*/  ISETP.GE.U32.AND P0, PT, R0, R9, PT ;  /* 0x000000090000720c */ /* 0x000fe40003f06070 */
[----:B------:R-:W-:Y:S01]  /*0210*/  LOP3.LUT R0, R16, R3, RZ, 0x3c, !PT ;  /* 0x0000000310007212 */ /* 0x000fe200078e3cff */
[----:B------:R0:W1:Y:S03]  /*0220*/  LDC.64 R8, c[0x4][R2] ;  /* 0x0100000002087b82 */ /* 0x0000660000000a00 */
[----:B------:R-:W-:-:S07]  /*0230*/  ISETP.GE.AND P1, PT, R0, RZ, PT ;  /* 0x000000ff0000720c */ /* 0x000fce0003f26270 */
[----:B------:R-:W-:Y:S01]  /*0240*/  @P0 VIADD R18, R18, 0x1 ;  /* 0x0000000112120836 */ /* 0x000fe20000000000 */
[----:B--2---:R-:W-:-:S05]  /*0250*/  IADD3 R22, P0, PT, R1, UR4, RZ ;  /* 0x0000000401167c10 */ /* 0x004fca000ff1e0ff */
[----:B------:R-:W-:Y:S01]  /*0260*/  @!P1 IADD3 R18, PT, PT, -R18, RZ, RZ ;  /* 0x000000ff12129210 */ /* 0x000fe20007ffe1ff */
[----:B------:R-:W-:Y:S01]  /*0270*/  IMAD.X R23, RZ, RZ, UR5, P0 ;  /* 0x00000005ff177e24 */ /* 0x000fe200080e06ff */
[----:B------:R-:W-:Y:S01]  /*0280*/  @!P2 LOP3.LUT R18, RZ, R3, RZ, 0x33, !PT ;  /* 0x00000003ff12a212 */ /* 0x000fe200078e33ff */
[----:B-----5:R-:W-:-:S03]  /*0290*/  IMAD.MOV.U32 R6, RZ, RZ, R22 ;  /* 0x000000ffff067224 */ /* 0x020fc600078e0016 */
[----:B------:R-:W-:Y:S01]  /*02a0*/  MOV R7, R23 ;  /* 0x0000001700077202 */ /* 0x000fe20000000f00 */
[----:B------:R-:W-:-:S04]  /*02b0*/  IMAD.MOV R19, RZ, RZ, -R18 ;  /* 0x000000ffff137224 */ /* 0x000fc800078e0a12 */
[----:B------:R-:W-:-:S04]  /*02c0*/  IMAD R19, R3, R19, R16 ;  /* 0x0000001303137224 */ /* 0x000fc800078e0210 */
[----:B0---4-:R-:W-:-:S07]  /*02d0*/  IMAD R24, R19, R3, R18 ;  /* 0x0000000313187224 */ /* 0x011fce00078e0212 */
[----:B------:R-:W-:-:S07]  /*02e0*/  LEPC R20, `(.L_x_0) ;  /* 0x000000001014794e */ /* 0x000fce0000000000 */
[----:B-1----:R-:W-:Y:S05]  /*02f0*/  CALL.ABS.NOINC R8 ;  /* 0x0000000008007343 */ /* 0x002fea0003c00000 */
.L_x_0:
[----:B------:R-:W0:Y:S01]  /*0300*/  LDC.64 R4, c[0x0][0x380] ;  /* 0x0000e000ff047b82 */ /* 0x000e220000000a00 */
[----:B------:R-:W1:Y:S01]  /*0310*/  LDCU.64 UR4, c[0x4][0x10] ;  /* 0x01000200ff0477ac */ /* 0x000e620008000a00 */
[----:B0-----:R-:W-:-:S05]  /*0320*/  IMAD.WIDE R16, R16, 0x4, R4 ;  /* 0x0000000410107825 */ /* 0x001fca00078e0204 */
[----:B------:R-:W2:Y:S01]  /*0330*/  LDG.E R0, desc[UR36][R16.64] ;  /* 0x0000002410007981 */ /* 0x000ea2000c1e1900 */
[----:B------:R-:W0:Y:S01]  /*0340*/  LDC.64 R2, c[0x4][R2] ;  /* 0x0100000002027b82 */ /* 0x000e220000000a00 */
[----:B-1----:R-:W-:Y:S01]  /*0350*/  IMAD.U32 R4, RZ, RZ, UR4 ;  /* 0x00000004ff047e24 */ /* 0x002fe2000f8e00ff */
[----:B------:R-:W-:Y:S01]  /*0360*/  MOV R5, UR5 ;  /* 0x0000000500057c02 */ /* 0x000fe20008000f00 */
[----:B------:R1:W-:Y:S01]  /*0370*/  STL.64 [R1], R18 ;  /* 0x0000001201007387 */ /* 0x0003e20000100a00 */
[----:B------:R-:W-:Y:S01]  /*0380*/  IMAD.MOV.U32 R6, RZ, RZ, R22 ;  /* 0x000000ffff067224 */ /* 0x000fe200078e0016 */
[----:B------:R-:W-:Y:S02]  /*0390*/  MOV R7, R23 ;  /* 0x0000001700077202 */ /* 0x000fe40000000f00 */
[----:B0-2---:R1:W-:Y:S05]  /*03a0*/  STL [R1+0x8], R0 ;  /* 0x0000080001007387 */ /* 0x0053ea0000100800 */
[----:B------:R-:W-:-:S07]  /*03b0*/  LEPC R20, `(.L_x_1) ;  /* 0x000000001014794e */ /* 0x000fce0000000000 */
[----:B-1----:R-:W-:Y:S05]  /*03c0*/  CALL.ABS.NOINC R2 ;  /* 0x0000000002007343 */ /* 0x002fea0003c00000 */
.L_x_1:
[----:B------:R-:W-:-:S13]  /*03d0*/  ISETP.GT.AND P0, PT, R19, R18, PT ;  /* 0x000000121300720c */ /* 0x000fda0003f04270 */
[----:B------:R-:W-:Y:S05]  /*03e0*/  @!P0 EXIT ;  /* 0x000000000000894d */ /* 0x000fea0003800000 */
[----:B------:R-:W0:Y:S02]  /*03f0*/  LDC.64 R2, c[0x0][0x380] ;  /* 0x0000e000ff027b82 */ /* 0x000e240000000a00 */
[----:B0-----:R-:W-:Y:S02]  /*0400*/  IMAD.WIDE R24, R24, 0x4, R2 ;  /* 0x0000000418187825 */ /* 0x001fe400078e0202 */
[----:B------:R-:W2:Y:S04]  /*0410*/  LDG.E R3, desc[UR36][R16.64] ;  /* 0x0000002410037981 */ /* 0x000ea8000c1e1900 */
[----:B------:R-:W3:Y:S04]  /*0420*/  LDG.E R5, desc[UR36][R24.64] ;  /* 0x0000002418057981 */ /* 0x000ee8000c1e1900 */
[----:B---3--:R-:W-:Y:S04]  /*0430*/  STG.E desc[UR36][R16.64], R5 ;  /* 0x0000000510007986 */ /* 0x008fe8000c101924 */
[----:B--2---:R-:W-:Y:S01]  /*0440*/  STG.E desc[UR36][R24.64], R3 ;  /* 0x0000000318007986 */ /* 0x004fe2000c101924 */
[----:B------:R-:W-:Y:S05]  /*0450*/  EXIT ;  /* 0x000000000000794d */ /* 0x000fea0003800000 */
.L_x_2:
[----:B------:R-:W-:-:S00]  /*0460*/  BRA `(.L_x_2) ;  /* 0xfffffffc00fc7947 */ /* 0x000fc0000383ffff */
[----:B------:R-:W-:-:S00]  /*0470*/  NOP ;  /* 0x0000000000007918 */ /* 0x000fc00000000000 */
        /* <DEDUP_REMOVED lines=8> */
.L_x_3:


//--------------------- .nv.global.init           --------------------------
	.section	.nv.global.init,"aw",@progbits
.nv.global.init:
	.type		$str$1,@object
	.size		$str$1,($str - $str$1)
$str$1:
        /*0000*/ 	.byte	0x69, 0x3a, 0x20, 0x25, 0x64, 0x20, 0x6a, 0x3a, 0x20, 0x25, 0x64, 0x20, 0x76, 0x61, 0x6c, 0x75
        /*0010*/ 	.byte	0x65, 0x3a, 0x20, 0x25, 0x64, 0x0a, 0x00
	.type		$str,@object
	.size		$str,(.L_0 - $str)
$str:
        /*0017*/ 	.byte	0x49, 0x20, 0x61, 0x6d, 0x20, 0x54, 0x68, 0x72, 0x65, 0x61, 0x64, 0x20, 0x69, 0x64, 0x3a, 0x20
        /*0027*/ 	.byte	0x25, 0x64, 0x20, 0x42, 0x6c, 0x6f, 0x63, 0x6b, 0x20, 0x69, 0x64, 0x3a, 0x20, 0x25, 0x64, 0x0a
        /*0037*/ 	.byte	0x00
.L_0:


//--------------------- .nv.shared.reserved.0     --------------------------
	.section	.nv.shared.reserved.0,"aw",@nobits
	.weak		__nv_reservedSMEM_offset_0_alias
	.size		__nv_reservedSMEM_offset_0_alias, 0, 64
	.other		__nv_reservedSMEM_offset_0_alias,@"STO_CUDA_RESERVED_SHARED STV_DEFAULT"
__nv_reservedSMEM_offset_0_alias:
	.zero		0
	.zero		64


//--------------------- .nv.constant0._Z9transposePii --------------------------
	.section	.nv.constant0._Z9transposePii,"a",@progbits
	.sectionflags	@""
	.align	4
.nv.constant0._Z9transposePii:
	.zero		908


//--------------------- SYMBOLS --------------------------

	.type		.nv.reservedSmem.offset0,@object
	.size		.nv.reservedSmem.offset0,0x4
	.type		vprintf,@function
